	.headerflags	@"EF_CUDA_TEXMODE_UNIFIED EF_CUDA_64BIT_ADDRESS EF_CUDA_ACCELERATORS EF_CUDA_SM90 EF_CUDA_VIRTUAL_SM(EF_CUDA_SM90)"
	.elftype	@"ET_EXEC"


//--------------------- .nv.info                  --------------------------
	.section	.nv.info,"",@"SHT_CUDA_INFO"
	.align	4


	//----- nvinfo : EIATTR_REGCOUNT
	.align		4
        /*0000*/ 	.byte	0x04, 0x2f
        /*0002*/ 	.short	(.L_1 - .L_0)
	.align		4
.L_0:
        /*0004*/ 	.word	index@(triton_per_fused_mean_mul_sigmoid_37)
        /*0008*/ 	.word	0x0000000c


	//----- nvinfo : EIATTR_MIN_STACK_SIZE
	.align		4
.L_1:
        /*000c*/ 	.byte	0x04, 0x12
        /*000e*/ 	.short	(.L_3 - .L_2)
	.align		4
.L_2:
        /*0010*/ 	.word	index@(triton_per_fused_mean_mul_sigmoid_37)
        /*0014*/ 	.word	0x00000000


	//----- nvinfo : EIATTR_FRAME_SIZE
	.align		4
.L_3:
        /*0018*/ 	.byte	0x04, 0x11
        /*001a*/ 	.short	(.L_5 - .L_4)
	.align		4
.L_4:
        /*001c*/ 	.word	index@(triton_per_fused_mean_mul_sigmoid_37)
        /*0020*/ 	.word	0x00000000


	//----- nvinfo : EIATTR_MIN_STACK_SIZE
	.align		4
.L_5:
        /*0024*/ 	.byte	0x04, 0x12
        /*0026*/ 	.short	(.L_7 - .L_6)
	.align		4
.L_6:
        /*0028*/ 	.word	index@(triton_per_fused_mean_mul_sigmoid_37)
        /*002c*/ 	.word	0x00000000
.L_7:


//--------------------- .nv.info.triton_per_fused_mean_mul_sigmoid_37 --------------------------
	.section	.nv.info.triton_per_fused_mean_mul_sigmoid_37,"",@"SHT_CUDA_INFO"
	.sectionflags	@""
	.align	4


	//----- nvinfo : EIATTR_CUDA_API_VERSION
	.align		4
        /*0000*/ 	.byte	0x04, 0x37
        /*0002*/ 	.short	(.L_9 - .L_8)
.L_8:
        /*0004*/ 	.word	0x0000007c


	//----- nvinfo : EIATTR_KPARAM_INFO
	.align		4
.L_9:
        /*0008*/ 	.byte	0x04, 0x17
        /*000a*/ 	.short	(.L_11 - .L_10)
.L_10:
        /*000c*/ 	.word	0x00000000
        /*0010*/ 	.short	0x0003
        /*0012*/ 	.short	0x0014
        /*0014*/ 	.byte	0x00, 0xf0, 0x11, 0x00


	//----- nvinfo : EIATTR_KPARAM_INFO
	.align		4
.L_11:
        /*0018*/ 	.byte	0x04, 0x17
        /*001a*/ 	.short	(.L_13 - .L_12)
.L_12:
        /*001c*/ 	.word	0x00000000
        /*0020*/ 	.short	0x0002
        /*0022*/ 	.short	0x0010
        /*0024*/ 	.byte	0x00, 0xf0, 0x11, 0x00


	//----- nvinfo : EIATTR_KPARAM_INFO
	.align		4
.L_13:
        /*0028*/ 	.byte	0x04, 0x17
        /*002a*/ 	.short	(.L_15 - .L_14)
.L_14:
        /*002c*/ 	.word	0x00000000
        /*0030*/ 	.short	0x0001
        /*0032*/ 	.short	0x0008
        /*0034*/ 	.byte	0x00, 0xf4, 0x21, 0x00


	//----- nvinfo : EIATTR_KPARAM_INFO
	.align		4
.L_15:
        /*0038*/ 	.byte	0x04, 0x17
        /*003a*/ 	.short	(.L_17 - .L_16)
.L_16:
        /*003c*/ 	.word	0x00000000
        /*0040*/ 	.short	0x0000
        /*0042*/ 	.short	0x0000
        /*0044*/ 	.byte	0x00, 0xf4, 0x21, 0x00


	//----- nvinfo : EIATTR_SPARSE_MMA_MASK
	.align		4
.L_17:
        /*0048*/ 	.byte	0x03, 0x50
        /*004a*/ 	.short	0x0000


	//----- nvinfo : EIATTR_MAXREG_COUNT
	.align		4
        /*004c*/ 	.byte	0x03, 0x1b
        /*004e*/ 	.short	0x00ff


	//----- nvinfo : EIATTR_COOP_GROUP_MASK_REGIDS
	.align		4
        /*0050*/ 	.byte	0x04, 0x29
        /*0052*/ 	.short	(.L_19 - .L_18)


	//   ....[0]....
.L_18:
        /*0054*/ 	.word	0xffffffff


	//   ....[1]....
        /*0058*/ 	.word	0xffffffff


	//   ....[2]....
        /*005c*/ 	.word	0xffffffff


	//   ....[3]....
        /*0060*/ 	.word	0xffffffff


	//----- nvinfo : EIATTR_COOP_GROUP_INSTR_OFFSETS
	.align		4
.L_19:
        /*0064*/ 	.byte	0x04, 0x28
        /*0066*/ 	.short	(.L_21 - .L_20)


	//   ....[0]....
.L_20:
        /*0068*/ 	.word	0x00000220


	//   ....[1]....
        /*006c*/ 	.word	0x00000250


	//   ....[2]....
        /*0070*/ 	.word	0x00000270


	//   ....[3]....
        /*0074*/ 	.word	0x000002a0


	//----- nvinfo : EIATTR_EXIT_INSTR_OFFSETS
	.align		4
.L_21:
        /*0078*/ 	.byte	0x04, 0x1c
        /*007a*/ 	.short	(.L_23 - .L_22)


	//   ....[0]....
.L_22:
        /*007c*/ 	.word	0x000002d0


	//   ....[1]....
        /*0080*/ 	.word	0x00000300


	//----- nvinfo : EIATTR_REQNTID
	.align		4
.L_23:
        /*0084*/ 	.byte	0x04, 0x10
        /*0086*/ 	.short	(.L_25 - .L_24)
.L_24:
        /*0088*/ 	.word	0x00000040
        /*008c*/ 	.word	0x00000001
        /*0090*/ 	.word	0x00000001


	//----- nvinfo : EIATTR_CBANK_PARAM_SIZE
	.align		4
.L_25:
        /*0094*/ 	.byte	0x03, 0x19
        /*0096*/ 	.short	0x0018


	//----- nvinfo : EIATTR_PARAM_CBANK
	.align		4
        /*0098*/ 	.byte	0x04, 0x0a
        /*009a*/ 	.short	(.L_27 - .L_26)
	.align		4
.L_26:
        /*009c*/ 	.word	index@(.nv.constant0.triton_per_fused_mean_mul_sigmoid_37)
        /*00a0*/ 	.short	0x0210
        /*00a2*/ 	.short	0x0018


	//----- nvinfo : EIATTR_SW_WAR
	.align		4
.L_27:
        /*00a4*/ 	.byte	0x04, 0x36
        /*00a6*/ 	.short	(.L_29 - .L_28)
.L_28:
        /*00a8*/ 	.word	0x00000008
.L_29:


//--------------------- .nv.callgraph             --------------------------
	.section	.nv.callgraph,"",@"SHT_CUDA_CALLGRAPH"
	.align	4
	.sectionentsize	8
	.align		4
        /*0000*/ 	.word	0x00000000
	.align		4
        /*0004*/ 	.word	0xffffffff
	.align		4
        /*0008*/ 	.word	0x00000000
	.align		4
        /*000c*/ 	.word	0xfffffffe
	.align		4
        /*0010*/ 	.word	0x00000000
	.align		4
        /*0014*/ 	.word	0xfffffffd
	.align		4
        /*0018*/ 	.word	0x00000000
	.align		4
        /*001c*/ 	.word	0xfffffffc


//--------------------- .text.triton_per_fused_mean_mul_sigmoid_37 --------------------------
	.section	.text.triton_per_fused_mean_mul_sigmoid_37,"ax",@progbits
	.sectionflags	@"SHF_BARRIERS=1"
	.align	128
        .global         triton_per_fused_mean_mul_sigmoid_37
        .type           triton_per_fused_mean_mul_sigmoid_37,@function
        .size           triton_per_fused_mean_mul_sigmoid_37,(.L_x_1 - triton_per_fused_mean_mul_sigmoid_37)
        .other          triton_per_fused_mean_mul_sigmoid_37,@"STO_CUDA_ENTRY STV_DEFAULT"
triton_per_fused_mean_mul_sigmoid_37:
.text.triton_per_fused_mean_mul_sigmoid_37:
[----:B------:R-:W0:Y:S02]  /*0000*/  LDC R1, c[0x0][0x28] ;  /* 0x00000a00ff017b82 */ /* 0x000e240000000800 */
[----:B------:R-:W1:Y:S01]  /*0010*/  S2R R0, SR_CTAID.X ;  /* 0x0000000000007919 */ /* 0x000e620000002500 */
[----:B------:R-:W2:Y:S01]  /*0020*/  LDC.64 R2, c[0x0][0x218] ;  /* 0x00008600ff027b82 */ /* 0x000ea20000000a00 */
[----:B------:R-:W-:Y:S01]  /*0030*/  ULDC.64 UR4, c[0x0][0x208] ;  /* 0x0000820000047ab9 */ /* 0x000fe20000000a00 */
[----:B------:R-:W3:Y:S01]  /*0040*/  S2R R8, SR_TID.X ;  /* 0x0000000000087919 */ /* 0x000ee20000002100 */
[C---:B-1----:R-:W-:Y:S01]  /*0050*/  IMAD.HI R4, R0.reuse, 0x2aaaaaab, RZ ;  /* 0x2aaaaaab00047827 */ /* 0x042fe200078e02ff */
[----:B------:R-:W-:-:S04]  /*0060*/  ISETP.GE.AND P0, PT, R0, 0x1800, PT ;  /* 0x000018000000780c */ /* 0x000fc80003f06270 */
[----:B------:R-:W-:-:S04]  /*0070*/  SHF.R.U32.HI R5, RZ, 0x1f, R4 ;  /* 0x0000001fff057819 */ /* 0x000fc80000011604 */
[----:B------:R-:W-:Y:S02]  /*0080*/  LEA.HI.SX32 R5, R4, R5, 0x18 ;  /* 0x0000000504057211 */ /* 0x000fe400078fc2ff */
[----:B---3--:R-:W-:-:S03]  /*0090*/  LOP3.LUT R4, R8, 0xf, RZ, 0xc0, !PT ;  /* 0x0000000f08047812 */ /* 0x008fc600078ec0ff */
[----:B------:R-:W-:-:S04]  /*00a0*/  IMAD R7, R5, -0x600, R0 ;  /* 0xfffffa0005077824 */ /* 0x000fc800078e0200 */
[----:B------:R-:W-:-:S04]  /*00b0*/  IMAD R4, R4, 0x600, R7 ;  /* 0x0000060004047824 */ /* 0x000fc800078e0207 */
[----:B------:R-:W-:Y:S01]  /*00c0*/  IMAD R5, R5, 0x6000, R4 ;  /* 0x0000600005057824 */ /* 0x000fe200078e0204 */
[----:B------:R-:W-:-:S03]  /*00d0*/  HFMA2.MMA R4, -RZ, RZ, 0, 0 ;  /* 0x00000000ff047435 */ /* 0x000fc600000001ff */
[----:B--2---:R-:W-:-:S07]  /*00e0*/  IMAD.WIDE R2, R5, 0x4, R2 ;  /* 0x0000000405027825 */ /* 0x004fce00078e0202 */
[----:B------:R1:W2:Y:S02]  /*00f0*/  @!P0 LDG.E R4, desc[UR4][R2.64] ;  /* 0x0000000402048981 */ /* 0x0002a4000c1e1900 */
[----:B-1----:R-:W-:Y:S01]  /*0100*/  MOV R3, 0x3e800000 ;  /* 0x3e80000000037802 */ /* 0x002fe20000000f00 */
[----:B------:R-:W-:Y:S01]  /*0110*/  BAR.SYNC.DEFER_BLOCKING 0x0 ;  /* 0x0000000000007b1d */ /* 0x000fe20000010000 */
[----:B--2---:R-:W-:-:S05]  /*0120*/  SEL R4, R4, RZ, !P0 ;  /* 0x000000ff04047207 */ /* 0x004fca0004000000 */
[----:B------:R-:W-:-:S04]  /*0130*/  FADD R5, RZ, -R4 ;  /* 0x80000004ff057221 */ /* 0x000fc80000000000 */
[----:B------:R-:W-:-:S05]  /*0140*/  FMUL R5, R5, 1.4426950216293334961 ;  /* 0x3fb8aa3b05057820 */ /* 0x000fca0000400000 */
[----:B------:R-:W-:-:S13]  /*0150*/  FSETP.GEU.AND P1, PT, R5, -126, PT ;  /* 0xc2fc00000500780b */ /* 0x000fda0003f2e000 */
[----:B------:R-:W-:-:S04]  /*0160*/  @!P1 FMUL R5, R5, 0.5 ;  /* 0x3f00000005059820 */ /* 0x000fc80000400000 */
[----:B------:R-:W1:Y:S02]  /*0170*/  MUFU.EX2 R6, R5 ;  /* 0x0000000500067308 */ /* 0x000e640000000800 */
[----:B-1----:R-:W-:-:S04]  /*0180*/  @!P1 FMUL R6, R6, R6 ;  /* 0x0000000606069220 */ /* 0x002fc80000400000 */
[----:B------:R-:W-:-:S05]  /*0190*/  FADD R6, R6, 1 ;  /* 0x3f80000006067421 */ /* 0x000fca0000000000 */
[----:B------:R-:W-:-:S04]  /*01a0*/  FSETP.GT.AND P1, PT, R6, 8.50705917302346158658e+37, PT ;  /* 0x7e8000000600780b */ /* 0x000fc80003f24000 */
[----:B------:R-:W-:-:S09]  /*01b0*/  FSEL R3, R3, 1, P1 ;  /* 0x3f80000003037808 */ /* 0x000fd20000800000 */
[----:B------:R-:W-:-:S06]  /*01c0*/  @P1 FMUL R6, R6, 0.25 ;  /* 0x3e80000006061820 */ /* 0x000fcc0000400000 */
[----:B------:R-:W1:Y:S02]  /*01d0*/  MUFU.RCP R6, R6 ;  /* 0x0000000600067308 */ /* 0x000e640000001000 */
[----:B-1----:R-:W-:-:S04]  /*01e0*/  FMUL R3, R6, R3 ;  /* 0x0000000306037220 */ /* 0x002fc80000400000 */
[----:B------:R-:W-:-:S05]  /*01f0*/  FMUL R3, R4, R3 ;  /* 0x0000000304037220 */ /* 0x000fca0000400000 */
[----:B------:R-:W-:Y:S02]  /*0200*/  FSEL R4, R3, RZ, !P0 ;  /* 0x000000ff03047208 */ /* 0x000fe40004000000 */
[----:B------:R-:W-:-:S03]  /*0210*/  LOP3.LUT P0, RZ, R8, 0x3f, RZ, 0xc0, !PT ;  /* 0x0000003f08ff7812 */ /* 0x000fc6000780c0ff */
[----:B------:R-:W1:Y:S01]  /*0220*/  SHFL.BFLY PT, R3, R4, 0x8, 0x1f ;  /* 0x0d001f0004037f89 */ /* 0x000e6200000e0000 */
[----:B------:R-:W-:Y:S01]  /*0230*/  ISETP.LT.AND P0, PT, R0, 0x1800, !P0 ;  /* 0x000018000000780c */ /* 0x000fe20004701270 */
[----:B-1----:R-:W-:-:S05]  /*0240*/  FADD R5, R4, R3 ;  /* 0x0000000304057221 */ /* 0x002fca0000000000 */
[----:B------:R-:W1:Y:S02]  /*0250*/  SHFL.BFLY PT, R2, R5, 0x4, 0x1f ;  /* 0x0c801f0005027f89 */ /* 0x000e6400000e0000 */
[----:B-1----:R-:W-:-:S05]  /*0260*/  FADD R7, R5, R2 ;  /* 0x0000000205077221 */ /* 0x002fca0000000000 */
[----:B------:R-:W1:Y:S02]  /*0270*/  SHFL.BFLY PT, R2, R7, 0x2, 0x1f ;  /* 0x0c401f0007027f89 */ /* 0x000e6400000e0000 */
[----:B-1----:R-:W-:Y:S02]  /*0280*/  FADD R6, R7, R2 ;  /* 0x0000000207067221 */ /* 0x002fe40000000000 */
[----:B------:R-:W1:Y:S03]  /*0290*/  LDC.64 R2, c[0x0][0x210] ;  /* 0x00008400ff027b82 */ /* 0x000e660000000a00 */
[----:B------:R-:W2:Y:S01]  /*02a0*/  SHFL.BFLY PT, R9, R6, 0x1, 0x1f ;  /* 0x0c201f0006097f89 */ /* 0x000ea200000e0000 */
[----:B-1----:R-:W-:-:S04]  /*02b0*/  IMAD.WIDE R2, R0, 0x4, R2 ;  /* 0x0000000400027825 */ /* 0x002fc800078e0202 */
[----:B--2---:R-:W-:Y:S01]  /*02c0*/  FADD R9, R6, R9 ;  /* 0x0000000906097221 */ /* 0x004fe20000000000 */
[----:B------:R-:W-:Y:S06]  /*02d0*/  @!P0 EXIT ;  /* 0x000000000000894d */ /* 0x000fec0003800000 */
[----:B------:R-:W-:-:S05]  /*02e0*/  FMUL R9, R9, 0.0625 ;  /* 0x3d80000009097820 */ /* 0x000fca0000400000 */
[----:B------:R-:W-:Y:S01]  /*02f0*/  STG.E desc[UR4][R2.64], R9 ;  /* 0x0000000902007986 */ /* 0x000fe2000c101904 */
[----:B------:R-:W-:Y:S05]  /*0300*/  EXIT ;  /* 0x000000000000794d */ /* 0x000fea0003800000 */
.L_x_0:
[----:B------:R-:W-:-:S00]  /*0310*/  BRA `(.L_x_0) ;  /* 0xfffffffc00fc7947 */ /* 0x000fc0000383ffff */
[----:B------:R-:W-:-:S00]  /*0320*/  NOP ;  /* 0x0000000000007918 */ /* 0x000fc00000000000 */
        /* <DEDUP_REMOVED lines=13> */
.L_x_1:


//--------------------- .nv.constant0.triton_per_fused_mean_mul_sigmoid_37 --------------------------
	.section	.nv.constant0.triton_per_fused_mean_mul_sigmoid_37,"a",@progbits
	.sectionflags	@""
	.align	4
.nv.constant0.triton_per_fused_mean_mul_sigmoid_37:
	.zero		552
